//
// Generated by NVIDIA NVVM Compiler
//
// Compiler Build ID: CL-36424714
// Cuda compilation tools, release 13.0, V13.0.88
// Based on NVVM 20.0.0
//

.version 9.0
.target sm_100
.address_size 64

	// .globl	_Z14elu_f32_kernelPfS_i

.visible .entry _Z14elu_f32_kernelPfS_i(
	.param .u64 .ptr .align 1 _Z14elu_f32_kernelPfS_i_param_0,
	.param .u64 .ptr .align 1 _Z14elu_f32_kernelPfS_i_param_1,
	.param .u32 _Z14elu_f32_kernelPfS_i_param_2
)
{
	.reg .pred 	%p<3>;
	.reg .b32 	%r<8>;
	.reg .b32 	%f<16>;
	.reg .b64 	%rd<9>;

	ld.param.u64 	%rd1, [_Z14elu_f32_kernelPfS_i_param_0];
	ld.param.u64 	%rd2, [_Z14elu_f32_kernelPfS_i_param_1];
	ld.param.u32 	%r2, [_Z14elu_f32_kernelPfS_i_param_2];
	mov.u32 	%r3, %ctaid.x;
	mov.u32 	%r4, %ntid.x;
	mov.u32 	%r5, %tid.x;
	mad.lo.s32 	%r1, %r3, %r4, %r5;
	setp.ge.s32 	%p1, %r1, %r2;
	@%p1 bra 	$L__BB0_4;
	cvta.to.global.u64 	%rd3, %rd1;
	mul.wide.s32 	%rd4, %r1, 4;
	add.s64 	%rd5, %rd3, %rd4;
	ld.global.f32 	%f15, [%rd5];
	setp.gt.f32 	%p2, %f15, 0f00000000;
	@%p2 bra 	$L__BB0_3;
	fma.rn.f32 	%f4, %f15, 0f3BBB989D, 0f3F000000;
	cvt.sat.f32.f32 	%f5, %f4;
	mov.f32 	%f6, 0f4B400001;
	mov.f32 	%f7, 0f437C0000;
	fma.rm.f32 	%f8, %f5, %f7, %f6;
	add.f32 	%f9, %f8, 0fCB40007F;
	neg.f32 	%f10, %f9;
	fma.rn.f32 	%f11, %f15, 0f3FB8AA3B, %f10;
	fma.rn.f32 	%f12, %f15, 0f32A57060, %f11;
	mov.b32 	%r6, %f8;
	shl.b32 	%r7, %r6, 23;
	mov.b32 	%f13, %r7;
	ex2.approx.ftz.f32 	%f14, %f12;
	fma.rn.f32 	%f15, %f14, %f13, 0fBF800000;
$L__BB0_3:
	cvta.to.global.u64 	%rd6, %rd2;
	add.s64 	%rd8, %rd6, %rd4;
	st.global.f32 	[%rd8], %f15;
$L__BB0_4:
	ret;

}
	// .globl	_Z21elu_f16x8_pack_kernelP6__halfPfi
.visible .entry _Z21elu_f16x8_pack_kernelP6__halfPfi(
	.param .u64 .ptr .align 1 _Z21elu_f16x8_pack_kernelP6__halfPfi_param_0,
	.param .u64 .ptr .align 1 _Z21elu_f16x8_pack_kernelP6__halfPfi_param_1,
	.param .u32 _Z21elu_f16x8_pack_kernelP6__halfPfi_param_2
)
{


	ret;

}


// ===== COMPILED SASS (sm_100) =====

	.target	sm_100

	.elftype	@"ET_EXEC"


//--------------------- .note.nv.tkinfo           --------------------------
	.section	.note.nv.tkinfo,"",@"SHT_NOTE"
	.sectionflags	@"SHF_NOTE_NV_TKINFO"
	.tkinfo
        /*0018*/ 	.word	0x00000002
        /*0030*/ 	.string	""
        /*0030*/ 	.string	"ptxas"
        /*0030*/ 	.string	"Cuda compilation tools, release 13.0, V13.0.88"
        /*0030*/ 	.string	"Build cuda_13.0.r13.0/compiler.36424714_0"
        /*0030*/ 	.string	"-arch sm_100 -m 64 "



//--------------------- .note.nv.cuinfo           --------------------------
	.section	.note.nv.cuinfo,"",@"SHT_NOTE"
	.sectionflags	@"SHF_NOTE_NV_CUINFO"
        /*0018*/ 	.short	0x0002
        /*001a*/ 	.short	0x0064
        /*001c*/ 	.short	0x0082
	.zero		2


//--------------------- .nv.info                  --------------------------
	.section	.nv.info,"",@"SHT_CUDA_INFO"
	.align	4


	//----- nvinfo : EIATTR_REGCOUNT
	.align		4
        /*0000*/ 	.byte	0x04, 0x2f
        /*0002*/ 	.short	(.L_1 - .L_0)
	.align		4
.L_0:
        /*0004*/ 	.word	index@(_Z14elu_f32_kernelPfS_i)
        /*0008*/ 	.word	0x0000000a


	//----- nvinfo : EIATTR_FRAME_SIZE
	.align		4
.L_1:
        /*000c*/ 	.byte	0x04, 0x11
        /*000e*/ 	.short	(.L_3 - .L_2)
	.align		4
.L_2:
        /*0010*/ 	.word	index@(_Z14elu_f32_kernelPfS_i)
        /*0014*/ 	.word	0x00000000


	//----- nvinfo : EIATTR_REGCOUNT
	.align		4
.L_3:
        /*0018*/ 	.byte	0x04, 0x2f
        /*001a*/ 	.short	(.L_5 - .L_4)
	.align		4
.L_4:
        /*001c*/ 	.word	index@(_Z21elu_f16x8_pack_kernelP6__halfPfi)
        /*0020*/ 	.word	0x00000004


	//----- nvinfo : EIATTR_FRAME_SIZE
	.align		4
.L_5:
        /*0024*/ 	.byte	0x04, 0x11
        /*0026*/ 	.short	(.L_7 - .L_6)
	.align		4
.L_6:
        /*0028*/ 	.word	index@(_Z21elu_f16x8_pack_kernelP6__halfPfi)
        /*002c*/ 	.word	0x00000000


	//----- nvinfo : EIATTR_MIN_STACK_SIZE
	.align		4
.L_7:
        /*0030*/ 	.byte	0x04, 0x12
        /*0032*/ 	.short	(.L_9 - .L_8)
	.align		4
.L_8:
        /*0034*/ 	.word	index@(_Z21elu_f16x8_pack_kernelP6__halfPfi)
        /*0038*/ 	.word	0x00000000


	//----- nvinfo : EIATTR_MIN_STACK_SIZE
	.align		4
.L_9:
        /*003c*/ 	.byte	0x04, 0x12
        /*003e*/ 	.short	(.L_11 - .L_10)
	.align		4
.L_10:
        /*0040*/ 	.word	index@(_Z14elu_f32_kernelPfS_i)
        /*0044*/ 	.word	0x00000000
.L_11:


//--------------------- .nv.compat                --------------------------
	.section	.nv.compat,"",@"SHT_CUDA_COMPAT_INFO"
	.align	4
        /*0000*/ 	.byte	0x02, 0x09, 0x00, 0x00, 0x02, 0x02, 0x01, 0x00, 0x02, 0x05, 0x05, 0x00, 0x03, 0x07, 0x01, 0x01
        /*0010*/ 	.byte	0x02, 0x03, 0x00, 0x00, 0x02, 0x06, 0x01, 0x00, 0x04, 0x0b, 0x08, 0x00, 0x09, 0x00, 0x00, 0x00
        /*0020*/ 	.byte	0x00, 0x00, 0x00, 0x00


//--------------------- .nv.info._Z21elu_f16x8_pack_kernelP6__halfPfi --------------------------
	.section	.nv.info._Z21elu_f16x8_pack_kernelP6__halfPfi,"",@"SHT_CUDA_INFO"
	.sectionflags	@""
	.align	4


	//----- nvinfo : EIATTR_CUDA_API_VERSION
	.align		4
        /*0000*/ 	.byte	0x04, 0x37
        /*0002*/ 	.short	(.L_13 - .L_12)
.L_12:
        /*0004*/ 	.word	0x00000082


	//----- nvinfo : EIATTR_KPARAM_INFO
	.align		4
.L_13:
        /*0008*/ 	.byte	0x04, 0x17
        /*000a*/ 	.short	(.L_15 - .L_14)
.L_14:
        /*000c*/ 	.word	0x00000000
        /*0010*/ 	.short	0x0002
        /*0012*/ 	.short	0x0010
        /*0014*/ 	.byte	0x00, 0xf0, 0x11, 0x00


	//----- nvinfo : EIATTR_KPARAM_INFO
	.align		4
.L_15:
        /*0018*/ 	.byte	0x04, 0x17
        /*001a*/ 	.short	(.L_17 - .L_16)
.L_16:
        /*001c*/ 	.word	0x00000000
        /*0020*/ 	.short	0x0001
        /*0022*/ 	.short	0x0008
        /*0024*/ 	.byte	0x00, 0xf5, 0x21, 0x00


	//----- nvinfo : EIATTR_KPARAM_INFO
	.align		4
.L_17:
        /*0028*/ 	.byte	0x04, 0x17
        /*002a*/ 	.short	(.L_19 - .L_18)
.L_18:
        /*002c*/ 	.word	0x00000000
        /*0030*/ 	.short	0x0000
        /*0032*/ 	.short	0x0000
        /*0034*/ 	.byte	0x00, 0xf5, 0x21, 0x00


	//----- nvinfo : EIATTR_SPARSE_MMA_MASK
	.align		4
.L_19:
        /*0038*/ 	.byte	0x03, 0x50
        /*003a*/ 	.short	0x0000


	//----- nvinfo : EIATTR_MAXREG_COUNT
	.align		4
        /*003c*/ 	.byte	0x03, 0x1b
        /*003e*/ 	.short	0x00ff


	//----- nvinfo : EIATTR_MERCURY_ISA_VERSION
	.align		4
        /*0040*/ 	.byte	0x03, 0x5f
        /*0042*/ 	.short	0x0101


	//----- nvinfo : EIATTR_VRC_CTA_INIT_COUNT
	.align		4
        /*0044*/ 	.byte	0x02, 0x4a
	.zero		1
	.zero		1


	//----- nvinfo : EIATTR_EXIT_INSTR_OFFSETS
	.align		4
        /*0048*/ 	.byte	0x04, 0x1c
        /*004a*/ 	.short	(.L_21 - .L_20)


	//   ....[0]....
.L_20:
        /*004c*/ 	.word	0x00000010


	//----- nvinfo : EIATTR_CBANK_PARAM_SIZE
	.align		4
.L_21:
        /*0050*/ 	.byte	0x03, 0x19
        /*0052*/ 	.short	0x0014


	//----- nvinfo : EIATTR_PARAM_CBANK
	.align		4
        /*0054*/ 	.byte	0x04, 0x0a
        /*0056*/ 	.short	(.L_23 - .L_22)
	.align		4
.L_22:
        /*0058*/ 	.word	index@(.nv.constant0._Z21elu_f16x8_pack_kernelP6__halfPfi)
        /*005c*/ 	.short	0x0380
        /*005e*/ 	.short	0x0014


	//----- nvinfo : EIATTR_SW_WAR
	.align		4
.L_23:
        /*0060*/ 	.byte	0x04, 0x36
        /*0062*/ 	.short	(.L_25 - .L_24)
.L_24:
        /*0064*/ 	.word	0x00000008
.L_25:


//--------------------- .nv.info._Z14elu_f32_kernelPfS_i --------------------------
	.section	.nv.info._Z14elu_f32_kernelPfS_i,"",@"SHT_CUDA_INFO"
	.sectionflags	@""
	.align	4


	//----- nvinfo : EIATTR_CUDA_API_VERSION
	.align		4
        /*0000*/ 	.byte	0x04, 0x37
        /*0002*/ 	.short	(.L_27 - .L_26)
.L_26:
        /*0004*/ 	.word	0x00000082


	//----- nvinfo : EIATTR_KPARAM_INFO
	.align		4
.L_27:
        /*0008*/ 	.byte	0x04, 0x17
        /*000a*/ 	.short	(.L_29 - .L_28)
.L_28:
        /*000c*/ 	.word	0x00000000
        /*0010*/ 	.short	0x0002
        /*0012*/ 	.short	0x0010
        /*0014*/ 	.byte	0x00, 0xf0, 0x11, 0x00


	//----- nvinfo : EIATTR_KPARAM_INFO
	.align		4
.L_29:
        /*0018*/ 	.byte	0x04, 0x17
        /*001a*/ 	.short	(.L_31 - .L_30)
.L_30:
        /*001c*/ 	.word	0x00000000
        /*0020*/ 	.short	0x0001
        /*0022*/ 	.short	0x0008
        /*0024*/ 	.byte	0x00, 0xf5, 0x21, 0x00


	//----- nvinfo : EIATTR_KPARAM_INFO
	.align		4
.L_31:
        /*0028*/ 	.byte	0x04, 0x17
        /*002a*/ 	.short	(.L_33 - .L_32)
.L_32:
        /*002c*/ 	.word	0x00000000
        /*0030*/ 	.short	0x0000
        /*0032*/ 	.short	0x0000
        /*0034*/ 	.byte	0x00, 0xf5, 0x21, 0x00


	//----- nvinfo : EIATTR_SPARSE_MMA_MASK
	.align		4
.L_33:
        /*0038*/ 	.byte	0x03, 0x50
        /*003a*/ 	.short	0x0000


	//----- nvinfo : EIATTR_MAXREG_COUNT
	.align		4
        /*003c*/ 	.byte	0x03, 0x1b
        /*003e*/ 	.short	0x00ff


	//----- nvinfo : EIATTR_MERCURY_ISA_VERSION
	.align		4
        /*0040*/ 	.byte	0x03, 0x5f
        /*0042*/ 	.short	0x0101


	//----- nvinfo : EIATTR_VRC_CTA_INIT_COUNT
	.align		4
        /*0044*/ 	.byte	0x02, 0x4a
	.zero		1
	.zero		1


	//----- nvinfo : EIATTR_EXIT_INSTR_OFFSETS
	.align		4
        /*0048*/ 	.byte	0x04, 0x1c
        /*004a*/ 	.short	(.L_35 - .L_34)


	//   ....[0]....
.L_34:
        /*004c*/ 	.word	0x00000070


	//   ....[1]....
        /*0050*/ 	.word	0x000001d0


	//----- nvinfo : EIATTR_CRS_STACK_SIZE
	.align		4
.L_35:
        /*0054*/ 	.byte	0x04, 0x1e
        /*0056*/ 	.short	(.L_37 - .L_36)
.L_36:
        /*0058*/ 	.word	0x00000000


	//----- nvinfo : EIATTR_CBANK_PARAM_SIZE
	.align		4
.L_37:
        /*005c*/ 	.byte	0x03, 0x19
        /*005e*/ 	.short	0x0014


	//----- nvinfo : EIATTR_PARAM_CBANK
	.align		4
        /*0060*/ 	.byte	0x04, 0x0a
        /*0062*/ 	.short	(.L_39 - .L_38)
	.align		4
.L_38:
        /*0064*/ 	.word	index@(.nv.constant0._Z14elu_f32_kernelPfS_i)
        /*0068*/ 	.short	0x0380
        /*006a*/ 	.short	0x0014


	//----- nvinfo : EIATTR_SW_WAR
	.align		4
.L_39:
        /*006c*/ 	.byte	0x04, 0x36
        /*006e*/ 	.short	(.L_41 - .L_40)
.L_40:
        /*0070*/ 	.word	0x00000008
.L_41:


//--------------------- .nv.callgraph             --------------------------
	.section	.nv.callgraph,"",@"SHT_CUDA_CALLGRAPH"
	.align	4
	.sectionentsize	8
	.align		4
        /*0000*/ 	.word	0x00000000
	.align		4
        /*0004*/ 	.word	0xffffffff
	.align		4
        /*0008*/ 	.word	0x00000000
	.align		4
        /*000c*/ 	.word	0xfffffffe
	.align		4
        /*0010*/ 	.word	0x00000000
	.align		4
        /*0014*/ 	.word	0xfffffffd
	.align		4
        /*0018*/ 	.word	0x00000000
	.align		4
        /*001c*/ 	.word	0xfffffffc


//--------------------- .text._Z21elu_f16x8_pack_kernelP6__halfPfi --------------------------
	.section	.text._Z21elu_f16x8_pack_kernelP6__halfPfi,"ax",@progbits
	.align	128
        .global         _Z21elu_f16x8_pack_kernelP6__halfPfi
        .type           _Z21elu_f16x8_pack_kernelP6__halfPfi,@function
        .size           _Z21elu_f16x8_pack_kernelP6__halfPfi,(.L_x_4 - _Z21elu_f16x8_pack_kernelP6__halfPfi)
        .other          _Z21elu_f16x8_pack_kernelP6__halfPfi,@"STO_CUDA_ENTRY STV_DEFAULT"
_Z21elu_f16x8_pack_kernelP6__halfPfi:
.text._Z21elu_f16x8_pack_kernelP6__halfPfi:
[----:B------:R-:W-:Y:S01]  /*0000*/  LDC R1, c[0x0][0x37c] ;  /* 0x0000df00ff017b82 */ /* 0x000fe20000000800 */
[----:B------:R-:W-:Y:S05]  /*0010*/  EXIT ;  /* 0x000000000000794d */ /* 0x000fea0003800000 */
.L_x_0:
[----:B------:R-:W-:-:S00]  /*0020*/  BRA `(.L_x_0) ;  /* 0xfffffffc00fc7947 */ /* 0x000fc0000383ffff */
[----:B------:R-:W-:-:S00]  /*0030*/  NOP ;  /* 0x0000000000007918 */ /* 0x000fc00000000000 */
        /* <DEDUP_REMOVED lines=12> */
.L_x_4:


//--------------------- .text._Z14elu_f32_kernelPfS_i --------------------------
	.section	.text._Z14elu_f32_kernelPfS_i,"ax",@progbits
	.align	128
        .global         _Z14elu_f32_kernelPfS_i
        .type           _Z14elu_f32_kernelPfS_i,@function
        .size           _Z14elu_f32_kernelPfS_i,(.L_x_5 - _Z14elu_f32_kernelPfS_i)
        .other          _Z14elu_f32_kernelPfS_i,@"STO_CUDA_ENTRY STV_DEFAULT"
_Z14elu_f32_kernelPfS_i:
.text._Z14elu_f32_kernelPfS_i:
[----:B------:R-:W-:Y:S01]  /*0000*/  LDC R1, c[0x0][0x37c] ;  /* 0x0000df00ff017b82 */ /* 0x000fe20000000800 */
[----:B------:R-:W0:Y:S07]  /*0010*/  S2R R0, SR_TID.X ;  /* 0x0000000000007919 */ /* 0x000e2e0000002100 */
[----:B------:R-:W0:Y:S01]  /*0020*/  S2UR UR4, SR_CTAID.X ;  /* 0x00000000000479c3 */ /* 0x000e220000002500 */
[----:B------:R-:W1:Y:S07]  /*0030*/  LDCU UR5, c[0x0][0x390] ;  /* 0x00007200ff0577ac */ /* 0x000e6e0008000800 */
[----:B------:R-:W0:Y:S02]  /*0040*/  LDC R7, c[0x0][0x360] ;  /* 0x0000d800ff077b82 */ /* 0x000e240000000800 */
[----:B0-----:R-:W-:-:S05]  /*0050*/  IMAD R7, R7, UR4, R0 ;  /* 0x0000000407077c24 */ /* 0x001fca000f8e0200 */
[----:B-1----:R-:W-:-:S13]  /*0060*/  ISETP.GE.AND P0, PT, R7, UR5, PT ;  /* 0x0000000507007c0c */ /* 0x002fda000bf06270 */
[----:B------:R-:W-:Y:S05]  /*0070*/  @P0 EXIT ;  /* 0x000000000000094d */ /* 0x000fea0003800000 */
[----:B------:R-:W0:Y:S01]  /*0080*/  LDC.64 R2, c[0x0][0x380] ;  /* 0x0000e000ff027b82 */ /* 0x000e220000000a00 */
[----:B------:R-:W1:Y:S07]  /*0090*/  LDCU.64 UR4, c[0x0][0x358] ;  /* 0x00006b00ff0477ac */ /* 0x000e6e0008000a00 */
[----:B------:R-:W2:Y:S01]  /*00a0*/  LDC.64 R4, c[0x0][0x388] ;  /* 0x0000e200ff047b82 */ /* 0x000ea20000000a00 */
[----:B0-----:R-:W-:-:S06]  /*00b0*/  IMAD.WIDE R2, R7, 0x4, R2 ;  /* 0x0000000407027825 */ /* 0x001fcc00078e0202 */
[----:B-1----:R-:W3:Y:S01]  /*00c0*/  LDG.E R3, desc[UR4][R2.64] ;  /* 0x0000000402037981 */ /* 0x002ee2000c1e1900 */
[----:B------:R-:W-:Y:S01]  /*00d0*/  BSSY.RECONVERGENT B0, `(.L_x_1) ;  /* 0x000000e000007945 */ /* 0x000fe20003800200 */
[----:B--2---:R-:W-:Y:S01]  /*00e0*/  IMAD.WIDE R4, R7, 0x4, R4 ;  /* 0x0000000407047825 */ /* 0x004fe200078e0204 */
[----:B---3--:R-:W-:-:S13]  /*00f0*/  FSETP.GT.AND P0, PT, R3, RZ, PT ;  /* 0x000000ff0300720b */ /* 0x008fda0003f04000 */
[----:B------:R-:W-:Y:S05]  /*0100*/  @P0 BRA `(.L_x_2) ;  /* 0x0000000000280947 */ /* 0x000fea0003800000 */
[----:B------:R-:W-:Y:S01]  /*0110*/  HFMA2 R0, -RZ, RZ, 0.96630859375, -0.0022525787353515625 ;  /* 0x3bbb989dff007431 */ /* 0x000fe200000001ff */
[----:B------:R-:W-:-:S04]  /*0120*/  MOV R7, 0x437c0000 ;  /* 0x437c000000077802 */ /* 0x000fc80000000f00 */
[----:B------:R-:W-:-:S04]  /*0130*/  FFMA.SAT R0, R3, R0, 0.5 ;  /* 0x3f00000003007423 */ /* 0x000fc80000002000 */
[----:B------:R-:W-:-:S04]  /*0140*/  FFMA.RM R0, R0, R7, 12582913 ;  /* 0x4b40000100007423 */ /* 0x000fc80000004007 */
[C---:B------:R-:W-:Y:S01]  /*0150*/  FADD R2, R0.reuse, -12583039 ;  /* 0xcb40007f00027421 */ /* 0x040fe20000000000 */
[----:B------:R-:W-:-:S03]  /*0160*/  SHF.L.U32 R0, R0, 0x17, RZ ;  /* 0x0000001700007819 */ /* 0x000fc600000006ff */
[----:B------:R-:W-:-:S04]  /*0170*/  FFMA R2, R3, 1.4426950216293334961, -R2 ;  /* 0x3fb8aa3b03027823 */ /* 0x000fc80000000802 */
[----:B------:R-:W-:-:S04]  /*0180*/  FFMA R2, R3, 1.925963033500011079e-08, R2 ;  /* 0x32a5706003027823 */ /* 0x000fc80000000002 */
[----:B------:R-:W0:Y:S02]  /*0190*/  MUFU.EX2 R3, R2 ;  /* 0x0000000200037308 */ /* 0x000e240000000800 */
[----:B0-----:R-:W-:-:S07]  /*01a0*/  FFMA R3, R0, R3, -1 ;  /* 0xbf80000000037423 */ /* 0x001fce0000000003 */
.L_x_2:
[----:B------:R-:W-:Y:S05]  /*01b0*/  BSYNC.RECONVERGENT B0 ;  /* 0x0000000000007941 */ /* 0x000fea0003800200 */
.L_x_1:
[----:B------:R-:W-:Y:S01]  /*01c0*/  STG.E desc[UR4][R4.64], R3 ;  /* 0x0000000304007986 */ /* 0x000fe2000c101904 */
[----:B------:R-:W-:Y:S05]  /*01d0*/  EXIT ;  /* 0x000000000000794d */ /* 0x000fea0003800000 */
.L_x_3:
        /* <DEDUP_REMOVED lines=10> */
.L_x_5:


//--------------------- .nv.shared.reserved.0     --------------------------
	.section	.nv.shared.reserved.0,"aw",@nobits
	.weak		__nv_reservedSMEM_offset_0_alias
	.size		__nv_reservedSMEM_offset_0_alias, 0, 64
	.other		__nv_reservedSMEM_offset_0_alias,@"STO_CUDA_RESERVED_SHARED STV_DEFAULT"
__nv_reservedSMEM_offset_0_alias:
	.zero		0
	.zero		64


//--------------------- .nv.constant0._Z21elu_f16x8_pack_kernelP6__halfPfi --------------------------
	.section	.nv.constant0._Z21elu_f16x8_pack_kernelP6__halfPfi,"a",@progbits
	.sectionflags	@""
	.align	4
.nv.constant0._Z21elu_f16x8_pack_kernelP6__halfPfi:
	.zero		916


//--------------------- .nv.constant0._Z14elu_f32_kernelPfS_i --------------------------
	.section	.nv.constant0._Z14elu_f32_kernelPfS_i,"a",@progbits
	.sectionflags	@""
	.align	4
.nv.constant0._Z14elu_f32_kernelPfS_i:
	.zero		916


//--------------------- SYMBOLS --------------------------

	.type		.nv.reservedSmem.offset0,@object
	.size		.nv.reservedSmem.offset0,0x4
